	.headerflags	@"EF_CUDA_TEXMODE_UNIFIED EF_CUDA_64BIT_ADDRESS EF_CUDA_ACCELERATORS EF_CUDA_SM90 EF_CUDA_VIRTUAL_SM(EF_CUDA_SM90)"
	.elftype	@"ET_EXEC"


//--------------------- .nv.info                  --------------------------
	.section	.nv.info,"",@"SHT_CUDA_INFO"
	.align	4


	//----- nvinfo : EIATTR_REGCOUNT
	.align		4
        /*0000*/ 	.byte	0x04, 0x2f
        /*0002*/ 	.short	(.L_1 - .L_0)
	.align		4
.L_0:
        /*0004*/ 	.word	index@(triton_poi_fused__unsafe_index_add_convolution_mul_relu_sub_30)
        /*0008*/ 	.word	0x00000020


	//----- nvinfo : EIATTR_MIN_STACK_SIZE
	.align		4
.L_1:
        /*000c*/ 	.byte	0x04, 0x12
        /*000e*/ 	.short	(.L_3 - .L_2)
	.align		4
.L_2:
        /*0010*/ 	.word	index@(triton_poi_fused__unsafe_index_add_convolution_mul_relu_sub_30)
        /*0014*/ 	.word	0x00000000


	//----- nvinfo : EIATTR_FRAME_SIZE
	.align		4
.L_3:
        /*0018*/ 	.byte	0x04, 0x11
        /*001a*/ 	.short	(.L_5 - .L_4)
	.align		4
.L_4:
        /*001c*/ 	.word	index@(triton_poi_fused__unsafe_index_add_convolution_mul_relu_sub_30)
        /*0020*/ 	.word	0x00000000


	//----- nvinfo : EIATTR_MIN_STACK_SIZE
	.align		4
.L_5:
        /*0024*/ 	.byte	0x04, 0x12
        /*0026*/ 	.short	(.L_7 - .L_6)
	.align		4
.L_6:
        /*0028*/ 	.word	index@(triton_poi_fused__unsafe_index_add_convolution_mul_relu_sub_30)
        /*002c*/ 	.word	0x00000000
.L_7:


//--------------------- .nv.info.triton_poi_fused__unsafe_index_add_convolution_mul_relu_sub_30 --------------------------
	.section	.nv.info.triton_poi_fused__unsafe_index_add_convolution_mul_relu_sub_30,"",@"SHT_CUDA_INFO"
	.sectionflags	@""
	.align	4


	//----- nvinfo : EIATTR_CUDA_API_VERSION
	.align		4
        /*0000*/ 	.byte	0x04, 0x37
        /*0002*/ 	.short	(.L_9 - .L_8)
.L_8:
        /*0004*/ 	.word	0x0000007c


	//----- nvinfo : EIATTR_KPARAM_INFO
	.align		4
.L_9:
        /*0008*/ 	.byte	0x04, 0x17
        /*000a*/ 	.short	(.L_11 - .L_10)
.L_10:
        /*000c*/ 	.word	0x00000000
        /*0010*/ 	.short	0x0009
        /*0012*/ 	.short	0x0048
        /*0014*/ 	.byte	0x00, 0xf0, 0x11, 0x00


	//----- nvinfo : EIATTR_KPARAM_INFO
	.align		4
.L_11:
        /*0018*/ 	.byte	0x04, 0x17
        /*001a*/ 	.short	(.L_13 - .L_12)
.L_12:
        /*001c*/ 	.word	0x00000000
        /*0020*/ 	.short	0x0008
        /*0022*/ 	.short	0x0040
        /*0024*/ 	.byte	0x00, 0xf4, 0x21, 0x00


	//----- nvinfo : EIATTR_KPARAM_INFO
	.align		4
.L_13:
        /*0028*/ 	.byte	0x04, 0x17
        /*002a*/ 	.short	(.L_15 - .L_14)
.L_14:
        /*002c*/ 	.word	0x00000000
        /*0030*/ 	.short	0x0007
        /*0032*/ 	.short	0x0038
        /*0034*/ 	.byte	0x00, 0xf4, 0x21, 0x00


	//----- nvinfo : EIATTR_KPARAM_INFO
	.align		4
.L_15:
        /*0038*/ 	.byte	0x04, 0x17
        /*003a*/ 	.short	(.L_17 - .L_16)
.L_16:
        /*003c*/ 	.word	0x00000000
        /*0040*/ 	.short	0x0006
        /*0042*/ 	.short	0x0030
        /*0044*/ 	.byte	0x00, 0xf4, 0x21, 0x00


	//----- nvinfo : EIATTR_KPARAM_INFO
	.align		4
.L_17:
        /*0048*/ 	.byte	0x04, 0x17
        /*004a*/ 	.short	(.L_19 - .L_18)
.L_18:
        /*004c*/ 	.word	0x00000000
        /*0050*/ 	.short	0x0005
        /*0052*/ 	.short	0x0028
        /*0054*/ 	.byte	0x00, 0xf4, 0x21, 0x00


	//----- nvinfo : EIATTR_KPARAM_INFO
	.align		4
.L_19:
        /*0058*/ 	.byte	0x04, 0x17
        /*005a*/ 	.short	(.L_21 - .L_20)
.L_20:
        /*005c*/ 	.word	0x00000000
        /*0060*/ 	.short	0x0004
        /*0062*/ 	.short	0x0020
        /*0064*/ 	.byte	0x00, 0xf4, 0x21, 0x00


	//----- nvinfo : EIATTR_KPARAM_INFO
	.align		4
.L_21:
        /*0068*/ 	.byte	0x04, 0x17
        /*006a*/ 	.short	(.L_23 - .L_22)
.L_22:
        /*006c*/ 	.word	0x00000000
        /*0070*/ 	.short	0x0003
        /*0072*/ 	.short	0x0018
        /*0074*/ 	.byte	0x00, 0xf4, 0x21, 0x00


	//----- nvinfo : EIATTR_KPARAM_INFO
	.align		4
.L_23:
        /*0078*/ 	.byte	0x04, 0x17
        /*007a*/ 	.short	(.L_25 - .L_24)
.L_24:
        /*007c*/ 	.word	0x00000000
        /*0080*/ 	.short	0x0002
        /*0082*/ 	.short	0x0010
        /*0084*/ 	.byte	0x00, 0xf4, 0x21, 0x00


	//----- nvinfo : EIATTR_KPARAM_INFO
	.align		4
.L_25:
        /*0088*/ 	.byte	0x04, 0x17
        /*008a*/ 	.short	(.L_27 - .L_26)
.L_26:
        /*008c*/ 	.word	0x00000000
        /*0090*/ 	.short	0x0001
        /*0092*/ 	.short	0x0008
        /*0094*/ 	.byte	0x00, 0xf4, 0x21, 0x00


	//----- nvinfo : EIATTR_KPARAM_INFO
	.align		4
.L_27:
        /*0098*/ 	.byte	0x04, 0x17
        /*009a*/ 	.short	(.L_29 - .L_28)
.L_28:
        /*009c*/ 	.word	0x00000000
        /*00a0*/ 	.short	0x0000
        /*00a2*/ 	.short	0x0000
        /*00a4*/ 	.byte	0x00, 0xf4, 0x21, 0x00


	//----- nvinfo : EIATTR_SPARSE_MMA_MASK
	.align		4
.L_29:
        /*00a8*/ 	.byte	0x03, 0x50
        /*00aa*/ 	.short	0x0000


	//----- nvinfo : EIATTR_MAXREG_COUNT
	.align		4
        /*00ac*/ 	.byte	0x03, 0x1b
        /*00ae*/ 	.short	0x00ff


	//----- nvinfo : EIATTR_EXIT_INSTR_OFFSETS
	.align		4
        /*00b0*/ 	.byte	0x04, 0x1c
        /*00b2*/ 	.short	(.L_31 - .L_30)


	//   ....[0]....
.L_30:
        /*00b4*/ 	.word	0x00000a40


	//----- nvinfo : EIATTR_REQNTID
	.align		4
.L_31:
        /*00b8*/ 	.byte	0x04, 0x10
        /*00ba*/ 	.short	(.L_33 - .L_32)
.L_32:
        /*00bc*/ 	.word	0x00000080
        /*00c0*/ 	.word	0x00000001
        /*00c4*/ 	.word	0x00000001


	//----- nvinfo : EIATTR_CBANK_PARAM_SIZE
	.align		4
.L_33:
        /*00c8*/ 	.byte	0x03, 0x19
        /*00ca*/ 	.short	0x004c


	//----- nvinfo : EIATTR_PARAM_CBANK
	.align		4
        /*00cc*/ 	.byte	0x04, 0x0a
        /*00ce*/ 	.short	(.L_35 - .L_34)
	.align		4
.L_34:
        /*00d0*/ 	.word	index@(.nv.constant0.triton_poi_fused__unsafe_index_add_convolution_mul_relu_sub_30)
        /*00d4*/ 	.short	0x0210
        /*00d6*/ 	.short	0x004c


	//----- nvinfo : EIATTR_SW_WAR
	.align		4
.L_35:
        /*00d8*/ 	.byte	0x04, 0x36
        /*00da*/ 	.short	(.L_37 - .L_36)
.L_36:
        /*00dc*/ 	.word	0x00000008
.L_37:


//--------------------- .nv.callgraph             --------------------------
	.section	.nv.callgraph,"",@"SHT_CUDA_CALLGRAPH"
	.align	4
	.sectionentsize	8
	.align		4
        /*0000*/ 	.word	0x00000000
	.align		4
        /*0004*/ 	.word	0xffffffff
	.align		4
        /*0008*/ 	.word	0x00000000
	.align		4
        /*000c*/ 	.word	0xfffffffe
	.align		4
        /*0010*/ 	.word	0x00000000
	.align		4
        /*0014*/ 	.word	0xfffffffd
	.align		4
        /*0018*/ 	.word	0x00000000
	.align		4
        /*001c*/ 	.word	0xfffffffc


//--------------------- .text.triton_poi_fused__unsafe_index_add_convolution_mul_relu_sub_30 --------------------------
	.section	.text.triton_poi_fused__unsafe_index_add_convolution_mul_relu_sub_30,"ax",@progbits
	.sectionflags	@"SHF_BARRIERS=1"
	.align	128
        .global         triton_poi_fused__unsafe_index_add_convolution_mul_relu_sub_30
        .type           triton_poi_fused__unsafe_index_add_convolution_mul_relu_sub_30,@function
        .size           triton_poi_fused__unsafe_index_add_convolution_mul_relu_sub_30,(.L_x_1 - triton_poi_fused__unsafe_index_add_convolution_mul_relu_sub_30)
        .other          triton_poi_fused__unsafe_index_add_convolution_mul_relu_sub_30,@"STO_CUDA_ENTRY STV_DEFAULT"
triton_poi_fused__unsafe_index_add_convolution_mul_relu_sub_30:
.text.triton_poi_fused__unsafe_index_add_convolution_mul_relu_sub_30:
[----:B------:R-:W-:Y:S01]  /*0000*/  LDC R1, c[0x0][0x28] ;  /* 0x00000a00ff017b82 */ /* 0x000fe20000000800 */
[----:B------:R-:W1:Y:S07]  /*0010*/  S2R R2, SR_TID.X ;  /* 0x0000000000027919 */ /* 0x000e6e0000002100 */
[----:B------:R-:W2:Y:S01]  /*0020*/  LDC.64 R16, c[0x0][0x210] ;  /* 0x00008400ff107b82 */ /* 0x000ea20000000a00 */
[----:B------:R-:W-:Y:S01]  /*0030*/  ULDC.64 UR6, c[0x0][0x208] ;  /* 0x0000820000067ab9 */ /* 0x000fe20000000a00 */
[----:B------:R-:W-:Y:S01]  /*0040*/  ULDC.64 UR4, c[0x0][0x220] ;  /* 0x0000880000047ab9 */ /* 0x000fe20000000a00 */
[----:B------:R-:W3:Y:S05]  /*0050*/  S2R R0, SR_CTAID.X ;  /* 0x0000000000007919 */ /* 0x000eea0000002500 */
[----:B------:R-:W4:Y:S08]  /*0060*/  LDC.64 R8, c[0x0][0x218] ;  /* 0x00008600ff087b82 */ /* 0x000f300000000a00 */
[----:B------:R-:W5:Y:S01]  /*0070*/  LDC.64 R12, c[0x0][0x230] ;  /* 0x00008c00ff0c7b82 */ /* 0x000f620000000a00 */
[----:B-1----:R-:W-:-:S05]  /*0080*/  IMAD.SHL.U32 R3, R2, 0x2, RZ ;  /* 0x0000000202037824 */ /* 0x002fca00078e00ff */
[----:B------:R-:W-:-:S04]  /*0090*/  LOP3.LUT R3, R3, 0xfe, RZ, 0xc0, !PT ;  /* 0x000000fe03037812 */ /* 0x000fc800078ec0ff */
[----:B---3--:R-:W-:-:S04]  /*00a0*/  PRMT R18, R3, 0x6540, R0 ;  /* 0x0000654003127816 */ /* 0x008fc80000000000 */
[----:B------:R-:W-:-:S04]  /*00b0*/  SHF.R.S32.HI R5, RZ, 0x1f, R18 ;  /* 0x0000001fff057819 */ /* 0x000fc80000011412 */
[----:B------:R-:W-:-:S04]  /*00c0*/  LEA.HI R5, R5, R18, RZ, 0x6 ;  /* 0x0000001205057211 */ /* 0x000fc800078f30ff */
[----:B------:R-:W-:Y:S02]  /*00d0*/  SHF.R.S32.HI R4, RZ, 0x6, R5 ;  /* 0x00000006ff047819 */ /* 0x000fe40000011405 */
[----:B------:R-:W-:Y:S02]  /*00e0*/  LOP3.LUT R5, R5, 0xffffffc0, RZ, 0xc0, !PT ;  /* 0xffffffc005057812 */ /* 0x000fe400078ec0ff */
[----:B------:R-:W-:-:S04]  /*00f0*/  LEA.HI R6, R4, R4, RZ, 0x6 ;  /* 0x0000000404067211 */ /* 0x000fc800078f30ff */
[----:B------:R-:W-:-:S05]  /*0100*/  LOP3.LUT R7, R6, 0xffffffc0, RZ, 0xc0, !PT ;  /* 0xffffffc006077812 */ /* 0x000fca00078ec0ff */
[----:B------:R-:W-:Y:S02]  /*0110*/  IMAD.IADD R4, R4, 0x1, -R7 ;  /* 0x0000000104047824 */ /* 0x000fe400078e0a07 */
[----:B------:R-:W1:Y:S02]  /*0120*/  LDC.64 R6, c[0x0][0x240] ;  /* 0x00009000ff067b82 */ /* 0x000e640000000a00 */
[----:B--2---:R-:W-:-:S04]  /*0130*/  IMAD.WIDE R16, R4, 0x8, R16 ;  /* 0x0000000804107825 */ /* 0x004fc800078e0210 */
[----:B------:R-:W-:Y:S02]  /*0140*/  IMAD.IADD R5, R18, 0x1, -R5 ;  /* 0x0000000112057824 */ /* 0x000fe400078e0a05 */
[----:B------:R-:W2:Y:S02]  /*0150*/  LDG.E.EL.64 R16, desc[UR6][R16.64] ;  /* 0x0000000610107981 */ /* 0x000ea4000c2e1b00 */
[----:B----4-:R-:W-:-:S06]  /*0160*/  IMAD.WIDE R8, R5, 0x8, R8 ;  /* 0x0000000805087825 */ /* 0x010fcc00078e0208 */
[----:B------:R-:W3:Y:S01]  /*0170*/  LDG.E.EL.128 R8, desc[UR6][R8.64] ;  /* 0x0000000608087981 */ /* 0x000ee2000c2e1d00 */
[----:B-1----:R-:W-:-:S06]  /*0180*/  IMAD.WIDE R6, R4, 0x8, R6 ;  /* 0x0000000804067825 */ /* 0x002fcc00078e0206 */
[----:B------:R-:W4:Y:S01]  /*0190*/  LDG.E.EL.64 R6, desc[UR6][R6.64] ;  /* 0x0000000606067981 */ /* 0x000f22000c2e1b00 */
[----:B-----5:R-:W-:-:S06]  /*01a0*/  IMAD.WIDE R12, R5, 0x8, R12 ;  /* 0x00000008050c7825 */ /* 0x020fcc00078e020c */
[----:B------:R-:W5:Y:S01]  /*01b0*/  LDG.E.EL.128 R12, desc[UR6][R12.64] ;  /* 0x000000060c0c7981 */ /* 0x000f62000c2e1d00 */
[----:B------:R-:W-:-:S04]  /*01c0*/  SHF.R.S32.HI R21, RZ, 0x17, R0 ;  /* 0x00000017ff157819 */ /* 0x000fc80000011400 */
[----:B------:R-:W-:-:S04]  /*01d0*/  SGXT R21, R21, 0x1 ;  /* 0x000000011515781a */ /* 0x000fc80000000200 */
[----:B------:R-:W-:Y:S02]  /*01e0*/  LEA.HI R20, R21, R18, RZ, 0xc ;  /* 0x0000001215147211 */ /* 0x000fe400078f60ff */
[----:B--2---:R-:W-:-:S04]  /*01f0*/  SHF.R.U32.HI R19, RZ, 0x1b, R17 ;  /* 0x0000001bff137819 */ /* 0x004fc80000011611 */
[----:B------:R-:W-:-:S04]  /*0200*/  LOP3.LUT R19, R19, 0x10, RZ, 0xc0, !PT ;  /* 0x0000001013137812 */ /* 0x000fc800078ec0ff */
[----:B------:R-:W-:Y:S02]  /*0210*/  IADD3 R19, P0, R16, R19, RZ ;  /* 0x0000001310137210 */ /* 0x000fe40007f1e0ff */
[----:B---3--:R-:W-:Y:S02]  /*0220*/  SHF.R.U32.HI R16, RZ, 0x19, R9 ;  /* 0x00000019ff107819 */ /* 0x008fe40000011609 */
[----:B------:R-:W-:Y:S01]  /*0230*/  SHF.R.U32.HI R18, RZ, 0x19, R11 ;  /* 0x00000019ff127819 */ /* 0x000fe2000001160b */
[----:B------:R-:W-:Y:S01]  /*0240*/  IMAD.X R22, RZ, RZ, R17, P0 ;  /* 0x000000ffff167224 */ /* 0x000fe200000e0611 */
[----:B------:R-:W-:Y:S02]  /*0250*/  LEA R21, P0, R8, UR4, 0x2 ;  /* 0x0000000408157c11 */ /* 0x000fe4000f8010ff */
[----:B------:R-:W-:Y:S02]  /*0260*/  LOP3.LUT R16, R16, 0x40, RZ, 0xc0, !PT ;  /* 0x0000004010107812 */ /* 0x000fe400078ec0ff */
[----:B------:R-:W-:-:S02]  /*0270*/  LEA R17, P1, R10, UR4, 0x2 ;  /* 0x000000040a117c11 */ /* 0x000fc4000f8210ff */
[----:B------:R-:W-:Y:S02]  /*0280*/  LEA.HI.X R28, R8, UR5, R9, 0x2, P0 ;  /* 0x00000005081c7c11 */ /* 0x000fe400080f1409 */
[----:B------:R-:W-:Y:S02]  /*0290*/  IADD3 R16, P0, R16, R21, RZ ;  /* 0x0000001510107210 */ /* 0x000fe40007f1e0ff */
[C---:B------:R-:W-:Y:S01]  /*02a0*/  SHF.L.U64.HI R9, R19.reuse, 0x6, R22 ;  /* 0x0000000613097819 */ /* 0x040fe20000010216 */
[----:B------:R-:W-:Y:S01]  /*02b0*/  IMAD.SHL.U32 R19, R19, 0x40, RZ ;  /* 0x0000004013137824 */ /* 0x000fe200078e00ff */
[----:B------:R-:W-:Y:S01]  /*02c0*/  LOP3.LUT R18, R18, 0x40, RZ, 0xc0, !PT ;  /* 0x0000004012127812 */ /* 0x000fe200078ec0ff */
[----:B------:R-:W-:Y:S01]  /*02d0*/  IMAD.X R28, RZ, RZ, R28, P0 ;  /* 0x000000ffff1c7224 */ /* 0x000fe200000e061c */
[----:B------:R-:W-:Y:S02]  /*02e0*/  LEA.HI.X R24, R10, UR5, R11, 0x2, P1 ;  /* 0x000000050a187c11 */ /* 0x000fe400088f140b */
[----:B----4-:R-:W-:-:S02]  /*02f0*/  SHF.R.U32.HI R11, RZ, 0x1b, R7 ;  /* 0x0000001bff0b7819 */ /* 0x010fc40000011607 */
[----:B------:R-:W-:Y:S02]  /*0300*/  IADD3 R18, P1, R18, R17, RZ ;  /* 0x0000001112127210 */ /* 0x000fe40007f3e0ff */
[----:B------:R-:W-:Y:S02]  /*0310*/  IADD3 R22, P0, R19, R16, RZ ;  /* 0x0000001013167210 */ /* 0x000fe40007f1e0ff */
[----:B------:R-:W-:Y:S01]  /*0320*/  LOP3.LUT R11, R11, 0x10, RZ, 0xc0, !PT ;  /* 0x000000100b0b7812 */ /* 0x000fe200078ec0ff */
[----:B------:R-:W-:Y:S01]  /*0330*/  IMAD.X R24, RZ, RZ, R24, P1 ;  /* 0x000000ffff187224 */ /* 0x000fe200008e0618 */
[----:B------:R-:W-:Y:S01]  /*0340*/  SHF.R.S32.HI R8, RZ, 0xc, R20 ;  /* 0x0000000cff087819 */ /* 0x000fe20000011414 */
[----:B------:R-:W-:Y:S01]  /*0350*/  IMAD.X R23, R9, 0x1, R28, P0 ;  /* 0x0000000109177824 */ /* 0x000fe200000e061c */
[----:B------:R-:W-:Y:S02]  /*0360*/  IADD3 R20, P1, R18, R19, RZ ;  /* 0x0000001312147210 */ /* 0x000fe40007f3e0ff */
[----:B------:R-:W-:Y:S01]  /*0370*/  IADD3 R11, P0, R6, R11, RZ ;  /* 0x0000000b060b7210 */ /* 0x000fe20007f1e0ff */
[----:B------:R-:W-:-:S02]  /*0380*/  IMAD.SHL.U32 R8, R8, 0x100, RZ ;  /* 0x0000010008087824 */ /* 0x000fc400078e00ff */
[----:B------:R-:W-:Y:S02]  /*0390*/  IMAD.X R21, R24, 0x1, R9, P1 ;  /* 0x0000000118157824 */ /* 0x000fe400008e0609 */
[----:B------:R-:W-:Y:S02]  /*03a0*/  IMAD.X R26, RZ, RZ, R7, P0 ;  /* 0x000000ffff1a7224 */ /* 0x000fe400000e0607 */
[C---:B------:R-:W-:Y:S02]  /*03b0*/  IMAD.SHL.U32 R10, R11.reuse, 0x40, RZ ;  /* 0x000000400b0a7824 */ /* 0x040fe400078e00ff */
[C---:B------:R-:W-:Y:S01]  /*03c0*/  IMAD.WIDE R20, R8.reuse, 0x4, R20 ;  /* 0x0000000408147825 */ /* 0x040fe200078e0214 */
[----:B------:R-:W-:Y:S02]  /*03d0*/  SHF.L.U64.HI R11, R11, 0x6, R26 ;  /* 0x000000060b0b7819 */ /* 0x000fe4000001021a */
[----:B------:R-:W-:Y:S01]  /*03e0*/  IADD3 R16, P1, R10, R16, RZ ;  /* 0x000000100a107210 */ /* 0x000fe20007f3e0ff */
[----:B------:R-:W-:Y:S01]  /*03f0*/  IMAD.WIDE R22, R8, 0x4, R22 ;  /* 0x0000000408167825 */ /* 0x000fe200078e0216 */
[----:B-----5:R-:W-:Y:S01]  /*0400*/  SHF.R.U32.HI R29, RZ, 0x19, R13 ;  /* 0x00000019ff1d7819 */ /* 0x020fe2000001160d */
[----:B------:R-:W1:Y:S01]  /*0410*/  LDC.64 R26, c[0x0][0x228] ;  /* 0x00008a00ff1a7b82 */ /* 0x000e620000000a00 */
[----:B------:R2:W3:Y:S01]  /*0420*/  LDG.E.EL R7, desc[UR6][R20.64] ;  /* 0x0000000614077981 */ /* 0x0004e2000c2e1900 */
[----:B------:R-:W-:Y:S01]  /*0430*/  LEA R25, P0, R12, UR4, 0x2 ;  /* 0x000000040c197c11 */ /* 0x000fe2000f8010ff */
[----:B------:R-:W-:-:S02]  /*0440*/  IMAD.X R17, R11, 0x1, R28, P1 ;  /* 0x000000010b117824 */ /* 0x000fc400008e061c */
[----:B------:R4:W5:Y:S01]  /*0450*/  LDG.E.EL R6, desc[UR6][R22.64] ;  /* 0x0000000616067981 */ /* 0x000962000c2e1900 */
[----:B------:R-:W-:Y:S01]  /*0460*/  LEA.HI.X R28, R12, UR5, R13, 0x2, P0 ;  /* 0x000000050c1c7c11 */ /* 0x000fe200080f140d */
[----:B------:R-:W-:Y:S01]  /*0470*/  IMAD.WIDE R12, R8, 0x4, R16 ;  /* 0x00000004080c7825 */ /* 0x000fe200078e0210 */
[----:B--2---:R-:W-:Y:S02]  /*0480*/  LOP3.LUT R20, R29, 0x40, RZ, 0xc0, !PT ;  /* 0x000000401d147812 */ /* 0x004fe400078ec0ff */
[----:B------:R-:W-:Y:S02]  /*0490*/  SHF.R.U32.HI R29, RZ, 0x19, R15 ;  /* 0x00000019ff1d7819 */ /* 0x000fe4000001160f */
[----:B----4-:R-:W-:Y:S01]  /*04a0*/  LEA R23, P1, R14, UR4, 0x2 ;  /* 0x000000040e177c11 */ /* 0x010fe2000f8210ff */
[----:B------:R2:W4:Y:S01]  /*04b0*/  LDG.E.EL R22, desc[UR6][R12.64] ;  /* 0x000000060c167981 */ /* 0x000522000c2e1900 */
[----:B------:R-:W-:Y:S02]  /*04c0*/  LOP3.LUT R17, R29, 0x40, RZ, 0xc0, !PT ;  /* 0x000000401d117812 */ /* 0x000fe400078ec0ff */
[----:B------:R-:W-:-:S02]  /*04d0*/  IADD3 R16, P0, R20, R25, RZ ;  /* 0x0000001914107210 */ /* 0x000fc40007f1e0ff */
[----:B------:R-:W-:Y:S02]  /*04e0*/  LEA.HI.X R15, R14, UR5, R15, 0x2, P1 ;  /* 0x000000050e0f7c11 */ /* 0x000fe400088f140f */
[----:B------:R-:W-:Y:S02]  /*04f0*/  IADD3 R17, P1, R17, R23, RZ ;  /* 0x0000001711117210 */ /* 0x000fe40007f3e0ff */
[----:B------:R-:W-:Y:S01]  /*0500*/  IADD3 R18, P3, R10, R18, RZ ;  /* 0x000000120a127210 */ /* 0x000fe20007f7e0ff */
[----:B------:R-:W-:Y:S01]  /*0510*/  IMAD.X R28, RZ, RZ, R28, P0 ;  /* 0x000000ffff1c7224 */ /* 0x000fe200000e061c */
[----:B------:R-:W-:Y:S01]  /*0520*/  IADD3 R20, P0, R16, R19, RZ ;  /* 0x0000001310147210 */ /* 0x000fe20007f1e0ff */
[----:B--2---:R-:W2:Y:S01]  /*0530*/  LDC.64 R12, c[0x0][0x238] ;  /* 0x00008e00ff0c7b82 */ /* 0x004ea20000000a00 */
[----:B------:R-:W-:Y:S01]  /*0540*/  IADD3 R14, P2, R17, R19, RZ ;  /* 0x00000013110e7210 */ /* 0x000fe20007f5e0ff */
[C---:B------:R-:W-:Y:S01]  /*0550*/  IMAD.X R19, R11.reuse, 0x1, R24, P3 ;  /* 0x000000010b137824 */ /* 0x040fe200018e0618 */
[----:B------:R-:W-:Y:S01]  /*0560*/  IADD3 R16, P4, R10, R16, RZ ;  /* 0x000000100a107210 */ /* 0x000fe20007f9e0ff */
[----:B------:R-:W-:Y:S01]  /*0570*/  IMAD.X R24, RZ, RZ, R15, P1 ;  /* 0x000000ffff187224 */ /* 0x000fe200008e060f */
[----:B------:R-:W-:Y:S01]  /*0580*/  IADD3 R10, P5, R10, R17, RZ ;  /* 0x000000110a0a7210 */ /* 0x000fe20007fbe0ff */
[----:B------:R-:W-:Y:S01]  /*0590*/  IMAD.X R21, R28, 0x1, R9, P0 ;  /* 0x000000011c157824 */ /* 0x000fe200000e0609 */
[----:B-1----:R-:W5:Y:S01]  /*05a0*/  LDG.E R23, desc[UR6][R26.64] ;  /* 0x000000061a177981 */ /* 0x002f62000c1e1900 */
[----:B------:R-:W-:-:S02]  /*05b0*/  IMAD.X R17, R11, 0x1, R28, P4 ;  /* 0x000000010b117824 */ /* 0x000fc400020e061c */
[----:B------:R-:W-:Y:S02]  /*05c0*/  IMAD.X R11, R11, 0x1, R24, P5 ;  /* 0x000000010b0b7824 */ /* 0x000fe400028e0618 */
[----:B------:R-:W-:Y:S02]  /*05d0*/  IMAD.X R15, R24, 0x1, R9, P2 ;  /* 0x00000001180f7824 */ /* 0x000fe400010e0609 */
[----:B------:R-:W1:Y:S01]  /*05e0*/  LDC.64 R24, c[0x0][0x248] ;  /* 0x00009200ff187b82 */ /* 0x000e620000000a00 */
[----:B------:R-:W-:-:S04]  /*05f0*/  IMAD.WIDE R20, R8, 0x4, R20 ;  /* 0x0000000408147825 */ /* 0x000fc800078e0214 */
[C---:B------:R-:W-:Y:S02]  /*0600*/  IMAD.WIDE R18, R8.reuse, 0x4, R18 ;  /* 0x0000000408127825 */ /* 0x040fe400078e0212 */
[----:B------:R-:W3:Y:S02]  /*0610*/  LDG.E.EL R20, desc[UR6][R20.64] ;  /* 0x0000000614147981 */ /* 0x000ee4000c2e1900 */
[C---:B------:R-:W-:Y:S02]  /*0620*/  IMAD.WIDE R16, R8.reuse, 0x4, R16 ;  /* 0x0000000408107825 */ /* 0x040fe400078e0210 */
[----:B------:R-:W3:Y:S02]  /*0630*/  LDG.E.EL R18, desc[UR6][R18.64] ;  /* 0x0000000612127981 */ /* 0x000ee4000c2e1900 */
[C---:B------:R-:W-:Y:S02]  /*0640*/  IMAD.WIDE R10, R8.reuse, 0x4, R10 ;  /* 0x00000004080a7825 */ /* 0x040fe400078e020a */
[----:B------:R-:W3:Y:S02]  /*0650*/  LDG.E.EL R16, desc[UR6][R16.64] ;  /* 0x0000000610107981 */ /* 0x000ee4000c2e1900 */
[----:B------:R-:W-:-:S02]  /*0660*/  IMAD.WIDE R14, R8, 0x4, R14 ;  /* 0x00000004080e7825 */ /* 0x000fc400078e020e */
[----:B------:R-:W3:Y:S04]  /*0670*/  LDG.E.EL R10, desc[UR6][R10.64] ;  /* 0x000000060a0a7981 */ /* 0x000ee8000c2e1900 */
[----:B------:R-:W3:Y:S01]  /*0680*/  LDG.E.EL R14, desc[UR6][R14.64] ;  /* 0x000000060e0e7981 */ /* 0x000ee2000c2e1900 */
[----:B--2---:R-:W-:-:S04]  /*0690*/  IMAD.WIDE R12, R5, 0x4, R12 ;  /* 0x00000004050c7825 */ /* 0x004fc800078e020c */
[----:B-1----:R-:W-:Y:S02]  /*06a0*/  IMAD.WIDE R4, R4, 0x4, R24 ;  /* 0x0000000404047825 */ /* 0x002fe400078e0218 */
[----:B------:R-:W2:Y:S04]  /*06b0*/  LDG.E.EL.64 R12, desc[UR6][R12.64] ;  /* 0x000000060c0c7981 */ /* 0x000ea8000c2e1b00 */
[----:B------:R1:W2:Y:S01]  /*06c0*/  LDG.E.EL R4, desc[UR6][R4.64] ;  /* 0x0000000604047981 */ /* 0x0002a2000c2e1900 */
[----:B------:R-:W1:Y:S01]  /*06d0*/  S2UR UR5, SR_CgaCtaId ;  /* 0x00000000000579c3 */ /* 0x000e620000008800 */
[----:B------:R-:W-:Y:S02]  /*06e0*/  UMOV UR4, 0x400 ;  /* 0x0000040000047882 */ /* 0x000fe40000000000 */
[----:B01----:R-:W-:Y:S01]  /*06f0*/  UPRMT UR4, UR5, 0x654, UR4 ;  /* 0x0000065405047896 */ /* 0x003fe20008000004 */
[C---:B-----5:R-:W-:Y:S01]  /*0700*/  FSETP.GEU.AND P6, PT, R23.reuse, -R6, PT ;  /* 0x800000061700720b */ /* 0x060fe20003fce000 */
[C---:B------:R-:W-:Y:S01]  /*0710*/  FADD R6, R23.reuse, R6 ;  /* 0x0000000617067221 */ /* 0x040fe20000000000 */
[C---:B----4-:R-:W-:Y:S01]  /*0720*/  FSETP.GEU.AND P4, PT, R23.reuse, -R22, PT ;  /* 0x800000161700720b */ /* 0x050fe20003f8e000 */
[C---:B------:R-:W-:Y:S01]  /*0730*/  FADD R22, R23.reuse, R22 ;  /* 0x0000001617167221 */ /* 0x040fe20000000000 */
[----:B---3--:R-:W-:-:S02]  /*0740*/  FADD R8, R23, R7 ;  /* 0x0000000717087221 */ /* 0x008fc40000000000 */
[----:B------:R-:W-:Y:S02]  /*0750*/  FSEL R5, R6, RZ, P6 ;  /* 0x000000ff06057208 */ /* 0x000fe40003000000 */
[C---:B------:R-:W-:Y:S02]  /*0760*/  FSETP.GEU.AND P2, PT, R23.reuse, -R7, PT ;  /* 0x800000071700720b */ /* 0x040fe40003f4e000 */
[C---:B------:R-:W-:Y:S01]  /*0770*/  FSETP.GEU.AND P5, PT, R23.reuse, -R20, PT ;  /* 0x800000141700720b */ /* 0x040fe20003fae000 */
[C---:B------:R-:W-:Y:S01]  /*0780*/  FADD R20, R23.reuse, R20 ;  /* 0x0000001417147221 */ /* 0x040fe20000000000 */
[C---:B------:R-:W-:Y:S01]  /*0790*/  FSETP.GEU.AND P1, PT, R23.reuse, -R18, PT ;  /* 0x800000121700720b */ /* 0x040fe20003f2e000 */
[C---:B------:R-:W-:Y:S01]  /*07a0*/  FADD R18, R23.reuse, R18 ;  /* 0x0000001217127221 */ /* 0x040fe20000000000 */
[C---:B------:R-:W-:Y:S01]  /*07b0*/  FSETP.GEU.AND P3, PT, R23.reuse, -R16, PT ;  /* 0x800000101700720b */ /* 0x040fe20003f6e000 */
[C---:B------:R-:W-:Y:S01]  /*07c0*/  FADD R16, R23.reuse, R16 ;  /* 0x0000001017107221 */ /* 0x040fe20000000000 */
[C---:B------:R-:W-:Y:S01]  /*07d0*/  FSETP.GEU.AND P0, PT, R23.reuse, -R10, PT ;  /* 0x8000000a1700720b */ /* 0x040fe20003f0e000 */
[C---:B------:R-:W-:Y:S01]  /*07e0*/  FADD R10, R23.reuse, R10 ;  /* 0x0000000a170a7221 */ /* 0x040fe20000000000 */
[C---:B------:R-:W-:Y:S01]  /*07f0*/  FSETP.GEU.AND P6, PT, R23.reuse, -R14, PT ;  /* 0x8000000e1700720b */ /* 0x040fe20003fce000 */
[----:B------:R-:W-:Y:S01]  /*0800*/  FADD R14, R23, R14 ;  /* 0x0000000e170e7221 */ /* 0x000fe20000000000 */
[----:B------:R-:W-:-:S02]  /*0810*/  FSEL R20, R20, RZ, P5 ;  /* 0x000000ff14147208 */ /* 0x000fc40002800000 */
[----:B------:R-:W-:Y:S02]  /*0820*/  FSEL R7, R22, RZ, P4 ;  /* 0x000000ff16077208 */ /* 0x000fe40002000000 */
[----:B------:R-:W-:Y:S02]  /*0830*/  FSEL R16, R16, RZ, P3 ;  /* 0x000000ff10107208 */ /* 0x000fe40001800000 */
[----:B------:R-:W-:Y:S02]  /*0840*/  FSEL R8, R8, RZ, P2 ;  /* 0x000000ff08087208 */ /* 0x000fe40001000000 */
[----:B------:R-:W-:Y:S02]  /*0850*/  FSEL R18, R18, RZ, P1 ;  /* 0x000000ff12127208 */ /* 0x000fe40000800000 */
[----:B------:R-:W-:Y:S02]  /*0860*/  FSEL R9, R14, RZ, P6 ;  /* 0x000000ff0e097208 */ /* 0x000fe40003000000 */
[----:B------:R-:W-:Y:S01]  /*0870*/  FSEL R11, R10, RZ, P0 ;  /* 0x000000ff0a0b7208 */ /* 0x000fe20000000000 */
[----:B------:R-:W-:Y:S01]  /*0880*/  FADD R20, -R5, R20 ;  /* 0x0000001405147221 */ /* 0x000fe20000000100 */
[----:B------:R-:W-:Y:S01]  /*0890*/  FADD R16, -R7, R16 ;  /* 0x0000001007107221 */ /* 0x000fe20000000100 */
[----:B------:R-:W-:-:S02]  /*08a0*/  FADD R9, -R8, R9 ;  /* 0x0000000908097221 */ /* 0x000fc40000000100 */
[----:B------:R-:W-:Y:S01]  /*08b0*/  FADD R11, -R18, R11 ;  /* 0x0000000b120b7221 */ /* 0x000fe20000000100 */
[C---:B--2---:R-:W-:Y:S01]  /*08c0*/  FFMA R5, R12.reuse, R20, R5 ;  /* 0x000000140c057223 */ /* 0x044fe20000000005 */
[----:B------:R-:W-:Y:S01]  /*08d0*/  FFMA R16, R12, R16, R7 ;  /* 0x000000100c107223 */ /* 0x000fe20000000007 */
[C---:B------:R-:W-:Y:S01]  /*08e0*/  FFMA R9, R13.reuse, R9, R8 ;  /* 0x000000090d097223 */ /* 0x040fe20000000008 */
[----:B------:R-:W-:Y:S02]  /*08f0*/  FFMA R18, R13, R11, R18 ;  /* 0x0000000b0d127223 */ /* 0x000fe40000000012 */
[----:B------:R-:W-:Y:S02]  /*0900*/  FADD R16, -R5, R16 ;  /* 0x0000001005107221 */ /* 0x000fe40000000100 */
[----:B------:R-:W-:Y:S01]  /*0910*/  FADD R18, -R9, R18 ;  /* 0x0000001209127221 */ /* 0x000fe20000000100 */
[----:B------:R-:W-:Y:S01]  /*0920*/  LEA R6, R3, UR4, 0x2 ;  /* 0x0000000403067c11 */ /* 0x000fe2000f8e10ff */
[----:B------:R-:W-:-:S02]  /*0930*/  FFMA R16, R4, R16, R5 ;  /* 0x0000001004107223 */ /* 0x000fc40000000005 */
[----:B------:R-:W-:Y:S01]  /*0940*/  FFMA R17, R4, R18, R9 ;  /* 0x0000001204117223 */ /* 0x000fe20000000009 */
[----:B------:R-:W-:Y:S01]  /*0950*/  LOP3.LUT R7, R2, 0x7f, RZ, 0xc0, !PT ;  /* 0x0000007f02077812 */ /* 0x000fe200078ec0ff */
[----:B------:R-:W0:Y:S03]  /*0960*/  LDC.64 R4, c[0x0][0x250] ;  /* 0x00009400ff047b82 */ /* 0x000e260000000a00 */
[----:B------:R-:W-:Y:S01]  /*0970*/  STS.64 [R6], R16 ;  /* 0x0000001006007388 */ /* 0x000fe20000000a00 */
[----:B------:R-:W-:-:S04]  /*0980*/  LEA R8, R7, UR4, 0x2 ;  /* 0x0000000407087c11 */ /* 0x000fc8000f8e10ff */
[----:B------:R-:W-:Y:S01]  /*0990*/  BAR.SYNC.DEFER_BLOCKING 0x0 ;  /* 0x0000000000007b1d */ /* 0x000fe20000010000 */
[----:B------:R-:W-:-:S05]  /*09a0*/  PRMT R0, R7, 0x6540, R0 ;  /* 0x0000654007007816 */ /* 0x000fca0000000000 */
[----:B------:R-:W1:Y:S04]  /*09b0*/  LDS R9, [R8] ;  /* 0x0000000008097984 */ /* 0x000e680000000800 */
[----:B------:R-:W2:Y:S01]  /*09c0*/  LDS R11, [R8+0x200] ;  /* 0x00020000080b7984 */ /* 0x000ea20000000800 */
[C---:B------:R-:W-:Y:S01]  /*09d0*/  LOP3.LUT R2, R0.reuse, 0x80, RZ, 0xfc, !PT ;  /* 0x0000008000027812 */ /* 0x040fe200078efcff */
[----:B------:R-:W-:-:S04]  /*09e0*/  IMAD R3, R0, 0xd, RZ ;  /* 0x0000000d00037824 */ /* 0x000fc800078e02ff */
[----:B------:R-:W-:Y:S02]  /*09f0*/  IMAD R7, R2, 0xd, RZ ;  /* 0x0000000d02077824 */ /* 0x000fe400078e02ff */
[----:B0-----:R-:W-:-:S04]  /*0a00*/  IMAD.WIDE R2, R3, 0x4, R4 ;  /* 0x0000000403027825 */ /* 0x001fc800078e0204 */
[----:B------:R-:W-:Y:S01]  /*0a10*/  IMAD.WIDE R4, R7, 0x4, R4 ;  /* 0x0000000407047825 */ /* 0x000fe200078e0204 */
[----:B-1----:R-:W-:Y:S04]  /*0a20*/  STG.E desc[UR6][R2.64], R9 ;  /* 0x0000000902007986 */ /* 0x002fe8000c101906 */
[----:B--2---:R-:W-:Y:S01]  /*0a30*/  STG.E desc[UR6][R4.64], R11 ;  /* 0x0000000b04007986 */ /* 0x004fe2000c101906 */
[----:B------:R-:W-:Y:S05]  /*0a40*/  EXIT ;  /* 0x000000000000794d */ /* 0x000fea0003800000 */
.L_x_0:
[----:B------:R-:W-:-:S00]  /*0a50*/  BRA `(.L_x_0) ;  /* 0xfffffffc00fc7947 */ /* 0x000fc0000383ffff */
[----:B------:R-:W-:-:S00]  /*0a60*/  NOP ;  /* 0x0000000000007918 */ /* 0x000fc00000000000 */
        /* <DEDUP_REMOVED lines=9> */
.L_x_1:


//--------------------- .nv.shared.triton_poi_fused__unsafe_index_add_convolution_mul_relu_sub_30 --------------------------
	.section	.nv.shared.triton_poi_fused__unsafe_index_add_convolution_mul_relu_sub_30,"aw",@nobits
	.sectionflags	@""
	.align	16
	.zero		1024


//--------------------- .nv.constant0.triton_poi_fused__unsafe_index_add_convolution_mul_relu_sub_30 --------------------------
	.section	.nv.constant0.triton_poi_fused__unsafe_index_add_convolution_mul_relu_sub_30,"a",@progbits
	.sectionflags	@""
	.align	4
.nv.constant0.triton_poi_fused__unsafe_index_add_convolution_mul_relu_sub_30:
	.zero		604
